//
// Generated by NVIDIA NVVM Compiler
//
// Compiler Build ID: CL-36424714
// Cuda compilation tools, release 13.0, V13.0.88
// Based on NVVM 20.0.0
//

.version 9.0
.target sm_100
.address_size 64

	// .globl	_Z12hellofromGPUv
.extern .func  (.param .b32 func_retval0) vprintf
(
	.param .b64 vprintf_param_0,
	.param .b64 vprintf_param_1
)
;
.global .align 1 .b8 $str[25] = {72, 101, 108, 108, 111, 32, 119, 111, 114, 108, 100, 32, 102, 114, 111, 109, 32, 71, 80, 85, 32, 37, 100, 10};

.visible .entry _Z12hellofromGPUv()
{
	.local .align 8 .b8 	__local_depot0[8];
	.reg .b64 	%SP;
	.reg .b64 	%SPL;
	.reg .pred 	%p<2>;
	.reg .b32 	%r<5>;
	.reg .b64 	%rd<5>;

	mov.u64 	%SPL, __local_depot0;
	cvta.local.u64 	%SP, %SPL;
	mov.u32 	%r1, %tid.x;
	setp.ne.s32 	%p1, %r1, 5;
	@%p1 bra 	$L__BB0_2;
	add.u64 	%rd1, %SP, 0;
	add.u64 	%rd2, %SPL, 0;
	mov.b32 	%r2, 5;
	st.local.u32 	[%rd2], %r2;
	mov.u64 	%rd3, $str;
	cvta.global.u64 	%rd4, %rd3;
	{ // callseq 0, 0
	.param .b64 param0;
	st.param.b64 	[param0], %rd4;
	.param .b64 param1;
	st.param.b64 	[param1], %rd1;
	.param .b32 retval0;
	call.uni (retval0), 
	vprintf, 
	(
	param0, 
	param1
	);
	ld.param.b32 	%r3, [retval0];
	} // callseq 0
$L__BB0_2:
	ret;

}


// ===== COMPILED SASS (sm_100) =====

	.target	sm_100

	.elftype	@"ET_EXEC"


//--------------------- .note.nv.tkinfo           --------------------------
	.section	.note.nv.tkinfo,"",@"SHT_NOTE"
	.sectionflags	@"SHF_NOTE_NV_TKINFO"
	.tkinfo
        /*0018*/ 	.word	0x00000002
        /*0030*/ 	.string	""
        /*0030*/ 	.string	"ptxas"
        /*0030*/ 	.string	"Cuda compilation tools, release 13.0, V13.0.88"
        /*0030*/ 	.string	"Build cuda_13.0.r13.0/compiler.36424714_0"
        /*0030*/ 	.string	"-arch sm_100 -m 64 "



//--------------------- .note.nv.cuinfo           --------------------------
	.section	.note.nv.cuinfo,"",@"SHT_NOTE"
	.sectionflags	@"SHF_NOTE_NV_CUINFO"
        /*0018*/ 	.short	0x0002
        /*001a*/ 	.short	0x0064
        /*001c*/ 	.short	0x0082
	.zero		2


//--------------------- .nv.info                  --------------------------
	.section	.nv.info,"",@"SHT_CUDA_INFO"
	.align	4


	//----- nvinfo : EIATTR_REGCOUNT
	.align		4
        /*0000*/ 	.byte	0x04, 0x2f
        /*0002*/ 	.short	(.L_2 - .L_1)
	.align		4
.L_1:
        /*0004*/ 	.word	index@(_Z12hellofromGPUv)
        /*0008*/ 	.word	0x00000018


	//----- nvinfo : EIATTR_FRAME_SIZE
	.align		4
.L_2:
        /*000c*/ 	.byte	0x04, 0x11
        /*000e*/ 	.short	(.L_4 - .L_3)
	.align		4
.L_3:
        /*0010*/ 	.word	index@(_Z12hellofromGPUv)
        /*0014*/ 	.word	0x00000008


	//----- nvinfo : EIATTR_MIN_STACK_SIZE
	.align		4
.L_4:
        /*0018*/ 	.byte	0x04, 0x12
        /*001a*/ 	.short	(.L_6 - .L_5)
	.align		4
.L_5:
        /*001c*/ 	.word	index@(_Z12hellofromGPUv)
        /*0020*/ 	.word	0x00000008
.L_6:


//--------------------- .nv.compat                --------------------------
	.section	.nv.compat,"",@"SHT_CUDA_COMPAT_INFO"
	.align	4
        /*0000*/ 	.byte	0x02, 0x09, 0x00, 0x00, 0x02, 0x02, 0x01, 0x00, 0x02, 0x05, 0x05, 0x00, 0x03, 0x07, 0x01, 0x01
        /*0010*/ 	.byte	0x02, 0x03, 0x00, 0x00, 0x02, 0x06, 0x01, 0x00, 0x04, 0x0b, 0x08, 0x00, 0x09, 0x00, 0x00, 0x00
        /*0020*/ 	.byte	0x00, 0x00, 0x00, 0x00


//--------------------- .nv.info._Z12hellofromGPUv --------------------------
	.section	.nv.info._Z12hellofromGPUv,"",@"SHT_CUDA_INFO"
	.sectionflags	@""
	.align	4


	//----- nvinfo : EIATTR_CUDA_API_VERSION
	.align		4
        /*0000*/ 	.byte	0x04, 0x37
        /*0002*/ 	.short	(.L_8 - .L_7)
.L_7:
        /*0004*/ 	.word	0x00000082


	//----- nvinfo : EIATTR_SPARSE_MMA_MASK
	.align		4
.L_8:
        /*0008*/ 	.byte	0x03, 0x50
        /*000a*/ 	.short	0x0000


	//----- nvinfo : EIATTR_MAXREG_COUNT
	.align		4
        /*000c*/ 	.byte	0x03, 0x1b
        /*000e*/ 	.short	0x00ff


	//----- nvinfo : EIATTR_EXTERNS
	.align		4
        /*0010*/ 	.byte	0x04, 0x0f
        /*0012*/ 	.short	(.L_10 - .L_9)


	//   ....[0]....
	.align		4
.L_9:
        /*0014*/ 	.word	index@(vprintf)


	//----- nvinfo : EIATTR_MERCURY_ISA_VERSION
	.align		4
.L_10:
        /*0018*/ 	.byte	0x03, 0x5f
        /*001a*/ 	.short	0x0101


	//----- nvinfo : EIATTR_VRC_CTA_INIT_COUNT
	.align		4
        /*001c*/ 	.byte	0x02, 0x4a
	.zero		1
	.zero		1


	//----- nvinfo : EIATTR_SYSCALL_OFFSETS
	.align		4
        /*0020*/ 	.byte	0x04, 0x46
        /*0022*/ 	.short	(.L_12 - .L_11)


	//   ....[0]....
.L_11:
        /*0024*/ 	.word	0x00000110


	//----- nvinfo : EIATTR_EXIT_INSTR_OFFSETS
	.align		4
.L_12:
        /*0028*/ 	.byte	0x04, 0x1c
        /*002a*/ 	.short	(.L_14 - .L_13)


	//   ....[0]....
.L_13:
        /*002c*/ 	.word	0x00000080


	//   ....[1]....
        /*0030*/ 	.word	0x00000120


	//----- nvinfo : EIATTR_CRS_STACK_SIZE
	.align		4
.L_14:
        /*0034*/ 	.byte	0x04, 0x1e
        /*0036*/ 	.short	(.L_16 - .L_15)
.L_15:
        /*0038*/ 	.word	0x00000000


	//----- nvinfo : EIATTR_SW_WAR
	.align		4
.L_16:
        /*003c*/ 	.byte	0x04, 0x36
        /*003e*/ 	.short	(.L_18 - .L_17)
.L_17:
        /*0040*/ 	.word	0x00000008
.L_18:


//--------------------- .nv.callgraph             --------------------------
	.section	.nv.callgraph,"",@"SHT_CUDA_CALLGRAPH"
	.align	4
	.sectionentsize	8
	.align		4
        /*0000*/ 	.word	0x00000000
	.align		4
        /*0004*/ 	.word	0xffffffff
	.align		4
        /*0008*/ 	.word	index@(_Z12hellofromGPUv)
	.align		4
        /*000c*/ 	.word	index@(vprintf)
	.align		4
        /*0010*/ 	.word	0x00000000
	.align		4
        /*0014*/ 	.word	0xfffffffe
	.align		4
        /*0018*/ 	.word	0x00000000
	.align		4
        /*001c*/ 	.word	0xfffffffd
	.align		4
        /*0020*/ 	.word	0x00000000
	.align		4
        /*0024*/ 	.word	0xfffffffc


//--------------------- .nv.constant4             --------------------------
	.section	.nv.constant4,"a",@progbits
	.align	8
	.align		8
.nv.constant4:
        /*0000*/ 	.dword	vprintf
	.align		8
        /*0008*/ 	.dword	$str


//--------------------- .text._Z12hellofromGPUv   --------------------------
	.section	.text._Z12hellofromGPUv,"ax",@progbits
	.align	128
        .global         _Z12hellofromGPUv
        .type           _Z12hellofromGPUv,@function
        .size           _Z12hellofromGPUv,(.L_x_2 - _Z12hellofromGPUv)
        .other          _Z12hellofromGPUv,@"STO_CUDA_ENTRY STV_DEFAULT"
_Z12hellofromGPUv:
.text._Z12hellofromGPUv:
[----:B------:R-:W0:Y:S01]  /*0000*/  LDC R1, c[0x0][0x37c] ;  /* 0x0000df00ff017b82 */ /* 0x000e220000000800 */
[----:B------:R-:W1:Y:S01]  /*0010*/  S2R R0, SR_TID.X ;  /* 0x0000000000007919 */ /* 0x000e620000002100 */
[----:B------:R-:W2:Y:S01]  /*0020*/  LDCU UR4, c[0x0][0x2f8] ;  /* 0x00005f00ff0477ac */ /* 0x000ea20008000800 */
[----:B0-----:R-:W-:Y:S01]  /*0030*/  VIADD R1, R1, 0xfffffff8 ;  /* 0xfffffff801017836 */ /* 0x001fe20000000000 */
[----:B------:R-:W0:Y:S04]  /*0040*/  LDCU UR5, c[0x0][0x2fc] ;  /* 0x00005f80ff0577ac */ /* 0x000e280008000800 */
[----:B--2---:R-:W-:-:S05]  /*0050*/  IADD3 R6, P1, PT, R1, UR4, RZ ;  /* 0x0000000401067c10 */ /* 0x004fca000ff3e0ff */
[----:B0-----:R-:W-:Y:S01]  /*0060*/  IMAD.X R7, RZ, RZ, UR5, P1 ;  /* 0x00000005ff077e24 */ /* 0x001fe200088e06ff */
[----:B-1----:R-:W-:-:S13]  /*0070*/  ISETP.NE.AND P0, PT, R0, 0x5, PT ;  /* 0x000000050000780c */ /* 0x002fda0003f05270 */
[----:B------:R-:W-:Y:S05]  /*0080*/  @P0 EXIT ;  /* 0x000000000000094d */ /* 0x000fea0003800000 */
[----:B------:R-:W-:Y:S01]  /*0090*/  HFMA2 R8, -RZ, RZ, 0, 2.98023223876953125e-07 ;  /* 0x00000005ff087431 */ /* 0x000fe200000001ff */
[----:B------:R-:W-:Y:S01]  /*00a0*/  MOV R0, 0x0 ;  /* 0x0000000000007802 */ /* 0x000fe20000000f00 */
[----:B------:R-:W0:Y:S03]  /*00b0*/  LDCU.64 UR4, c[0x4][0x8] ;  /* 0x01000100ff0477ac */ /* 0x000e260008000a00 */
[----:B------:R1:W2:Y:S01]  /*00c0*/  LDC.64 R2, c[0x4][R0] ;  /* 0x0100000000027b82 */ /* 0x0002a20000000a00 */
[----:B------:R1:W-:Y:S01]  /*00d0*/  STL [R1], R8 ;  /* 0x0000000801007387 */ /* 0x0003e20000100800 */
[----:B0-----:R-:W-:Y:S01]  /*00e0*/  IMAD.U32 R4, RZ, RZ, UR4 ;  /* 0x00000004ff047e24 */ /* 0x001fe2000f8e00ff */
[----:B-1----:R-:W-:-:S07]  /*00f0*/  MOV R5, UR5 ;  /* 0x0000000500057c02 */ /* 0x002fce0008000f00 */
[----:B------:R-:W-:-:S07]  /*0100*/  LEPC R20, `(.L_x_0) ;  /* 0x000000001014794e */ /* 0x000fce0000000000 */
[----:B--2---:R-:W-:Y:S05]  /*0110*/  CALL.ABS.NOINC R2 ;  /* 0x0000000002007343 */ /* 0x004fea0003c00000 */
.L_x_0:
[----:B------:R-:W-:Y:S05]  /*0120*/  EXIT ;  /* 0x000000000000794d */ /* 0x000fea0003800000 */
.L_x_1:
[----:B------:R-:W-:-:S00]  /*0130*/  BRA `(.L_x_1) ;  /* 0xfffffffc00fc7947 */ /* 0x000fc0000383ffff */
[----:B------:R-:W-:-:S00]  /*0140*/  NOP ;  /* 0x0000000000007918 */ /* 0x000fc00000000000 */
        /* <DEDUP_REMOVED lines=11> */
.L_x_2:


//--------------------- .nv.global.init           --------------------------
	.section	.nv.global.init,"aw",@progbits
.nv.global.init:
	.type		$str,@object
	.size		$str,(.L_0 - $str)
$str:
        /*0000*/ 	.byte	0x48, 0x65, 0x6c, 0x6c, 0x6f, 0x20, 0x77, 0x6f, 0x72, 0x6c, 0x64, 0x20, 0x66, 0x72, 0x6f, 0x6d
        /*0010*/ 	.byte	0x20, 0x47, 0x50, 0x55, 0x20, 0x25, 0x64, 0x0a, 0x00
.L_0:


//--------------------- .nv.shared.reserved.0     --------------------------
	.section	.nv.shared.reserved.0,"aw",@nobits
	.weak		__nv_reservedSMEM_offset_0_alias
	.size		__nv_reservedSMEM_offset_0_alias, 0, 64
	.other		__nv_reservedSMEM_offset_0_alias,@"STO_CUDA_RESERVED_SHARED STV_DEFAULT"
__nv_reservedSMEM_offset_0_alias:
	.zero		0
	.zero		64


//--------------------- .nv.constant0._Z12hellofromGPUv --------------------------
	.section	.nv.constant0._Z12hellofromGPUv,"a",@progbits
	.sectionflags	@""
	.align	4
.nv.constant0._Z12hellofromGPUv:
	.zero		896


//--------------------- SYMBOLS --------------------------

	.type		.nv.reservedSmem.offset0,@object
	.size		.nv.reservedSmem.offset0,0x4
	.type		vprintf,@function
